	.headerflags	@"EF_CUDA_TEXMODE_UNIFIED EF_CUDA_64BIT_ADDRESS EF_CUDA_ACCELERATORS EF_CUDA_SM90 EF_CUDA_VIRTUAL_SM(EF_CUDA_SM90)"
	.elftype	@"ET_EXEC"


//--------------------- .nv.info                  --------------------------
	.section	.nv.info,"",@"SHT_CUDA_INFO"
	.align	4


	//----- nvinfo : EIATTR_REGCOUNT
	.align		4
        /*0000*/ 	.byte	0x04, 0x2f
        /*0002*/ 	.short	(.L_2 - .L_1)
	.align		4
.L_1:
        /*0004*/ 	.word	index@(triton_poi_fused_add_mul_4)
        /*0008*/ 	.word	0x0000001c


	//----- nvinfo : EIATTR_MIN_STACK_SIZE
	.align		4
.L_2:
        /*000c*/ 	.byte	0x04, 0x12
        /*000e*/ 	.short	(.L_4 - .L_3)
	.align		4
.L_3:
        /*0010*/ 	.word	index@(triton_poi_fused_add_mul_4)
        /*0014*/ 	.word	0x00000000


	//----- nvinfo : EIATTR_FRAME_SIZE
	.align		4
.L_4:
        /*0018*/ 	.byte	0x04, 0x11
        /*001a*/ 	.short	(.L_6 - .L_5)
	.align		4
.L_5:
        /*001c*/ 	.word	index@(triton_poi_fused_add_mul_4)
        /*0020*/ 	.word	0x00000000


	//----- nvinfo : EIATTR_MIN_STACK_SIZE
	.align		4
.L_6:
        /*0024*/ 	.byte	0x04, 0x12
        /*0026*/ 	.short	(.L_8 - .L_7)
	.align		4
.L_7:
        /*0028*/ 	.word	index@(triton_poi_fused_add_mul_4)
        /*002c*/ 	.word	0x00000000
.L_8:


//--------------------- .nv.info.triton_poi_fused_add_mul_4 --------------------------
	.section	.nv.info.triton_poi_fused_add_mul_4,"",@"SHT_CUDA_INFO"
	.sectionflags	@""
	.align	4


	//----- nvinfo : EIATTR_CUDA_API_VERSION
	.align		4
        /*0000*/ 	.byte	0x04, 0x37
        /*0002*/ 	.short	(.L_10 - .L_9)
.L_9:
        /*0004*/ 	.word	0x0000007c


	//----- nvinfo : EIATTR_KPARAM_INFO
	.align		4
.L_10:
        /*0008*/ 	.byte	0x04, 0x17
        /*000a*/ 	.short	(.L_12 - .L_11)
.L_11:
        /*000c*/ 	.word	0x00000000
        /*0010*/ 	.short	0x0007
        /*0012*/ 	.short	0x0038
        /*0014*/ 	.byte	0x00, 0xf0, 0x11, 0x00


	//----- nvinfo : EIATTR_KPARAM_INFO
	.align		4
.L_12:
        /*0018*/ 	.byte	0x04, 0x17
        /*001a*/ 	.short	(.L_14 - .L_13)
.L_13:
        /*001c*/ 	.word	0x00000000
        /*0020*/ 	.short	0x0006
        /*0022*/ 	.short	0x0030
        /*0024*/ 	.byte	0x00, 0xf4, 0x21, 0x00


	//----- nvinfo : EIATTR_KPARAM_INFO
	.align		4
.L_14:
        /*0028*/ 	.byte	0x04, 0x17
        /*002a*/ 	.short	(.L_16 - .L_15)
.L_15:
        /*002c*/ 	.word	0x00000000
        /*0030*/ 	.short	0x0005
        /*0032*/ 	.short	0x0028
        /*0034*/ 	.byte	0x00, 0xf4, 0x21, 0x00


	//----- nvinfo : EIATTR_KPARAM_INFO
	.align		4
.L_16:
        /*0038*/ 	.byte	0x04, 0x17
        /*003a*/ 	.short	(.L_18 - .L_17)
.L_17:
        /*003c*/ 	.word	0x00000000
        /*0040*/ 	.short	0x0004
        /*0042*/ 	.short	0x0020
        /*0044*/ 	.byte	0x00, 0xf4, 0x21, 0x00


	//----- nvinfo : EIATTR_KPARAM_INFO
	.align		4
.L_18:
        /*0048*/ 	.byte	0x04, 0x17
        /*004a*/ 	.short	(.L_20 - .L_19)
.L_19:
        /*004c*/ 	.word	0x00000000
        /*0050*/ 	.short	0x0003
        /*0052*/ 	.short	0x0018
        /*0054*/ 	.byte	0x00, 0xf4, 0x21, 0x00


	//----- nvinfo : EIATTR_KPARAM_INFO
	.align		4
.L_20:
        /*0058*/ 	.byte	0x04, 0x17
        /*005a*/ 	.short	(.L_22 - .L_21)
.L_21:
        /*005c*/ 	.word	0x00000000
        /*0060*/ 	.short	0x0002
        /*0062*/ 	.short	0x0010
        /*0064*/ 	.byte	0x00, 0xf4, 0x21, 0x00


	//----- nvinfo : EIATTR_KPARAM_INFO
	.align		4
.L_22:
        /*0068*/ 	.byte	0x04, 0x17
        /*006a*/ 	.short	(.L_24 - .L_23)
.L_23:
        /*006c*/ 	.word	0x00000000
        /*0070*/ 	.short	0x0001
        /*0072*/ 	.short	0x0008
        /*0074*/ 	.byte	0x00, 0xf4, 0x21, 0x00


	//----- nvinfo : EIATTR_KPARAM_INFO
	.align		4
.L_24:
        /*0078*/ 	.byte	0x04, 0x17
        /*007a*/ 	.short	(.L_26 - .L_25)
.L_25:
        /*007c*/ 	.word	0x00000000
        /*0080*/ 	.short	0x0000
        /*0082*/ 	.short	0x0000
        /*0084*/ 	.byte	0x00, 0xf4, 0x21, 0x00


	//----- nvinfo : EIATTR_SPARSE_MMA_MASK
	.align		4
.L_26:
        /*0088*/ 	.byte	0x03, 0x50
        /*008a*/ 	.short	0x0000


	//----- nvinfo : EIATTR_MAXREG_COUNT
	.align		4
        /*008c*/ 	.byte	0x03, 0x1b
        /*008e*/ 	.short	0x00ff


	//----- nvinfo : EIATTR_EXIT_INSTR_OFFSETS
	.align		4
        /*0090*/ 	.byte	0x04, 0x1c
        /*0092*/ 	.short	(.L_28 - .L_27)


	//   ....[0]....
.L_27:
        /*0094*/ 	.word	0x00000960


	//   ....[1]....
        /*0098*/ 	.word	0x00000980


	//----- nvinfo : EIATTR_REQNTID
	.align		4
.L_28:
        /*009c*/ 	.byte	0x04, 0x10
        /*009e*/ 	.short	(.L_30 - .L_29)
.L_29:
        /*00a0*/ 	.word	0x00000080
        /*00a4*/ 	.word	0x00000001
        /*00a8*/ 	.word	0x00000001


	//----- nvinfo : EIATTR_CRS_STACK_SIZE
	.align		4
.L_30:
        /*00ac*/ 	.byte	0x04, 0x1e
        /*00ae*/ 	.short	(.L_32 - .L_31)
.L_31:
        /*00b0*/ 	.word	0x00000000


	//----- nvinfo : EIATTR_CBANK_PARAM_SIZE
	.align		4
.L_32:
        /*00b4*/ 	.byte	0x03, 0x19
        /*00b6*/ 	.short	0x003c


	//----- nvinfo : EIATTR_PARAM_CBANK
	.align		4
        /*00b8*/ 	.byte	0x04, 0x0a
        /*00ba*/ 	.short	(.L_34 - .L_33)
	.align		4
.L_33:
        /*00bc*/ 	.word	index@(.nv.constant0.triton_poi_fused_add_mul_4)
        /*00c0*/ 	.short	0x0210
        /*00c2*/ 	.short	0x003c


	//----- nvinfo : EIATTR_SW_WAR
	.align		4
.L_34:
        /*00c4*/ 	.byte	0x04, 0x36
        /*00c6*/ 	.short	(.L_36 - .L_35)
.L_35:
        /*00c8*/ 	.word	0x00000008
.L_36:


//--------------------- .nv.callgraph             --------------------------
	.section	.nv.callgraph,"",@"SHT_CUDA_CALLGRAPH"
	.align	4
	.sectionentsize	8
	.align		4
        /*0000*/ 	.word	0x00000000
	.align		4
        /*0004*/ 	.word	0xffffffff
	.align		4
        /*0008*/ 	.word	0x00000000
	.align		4
        /*000c*/ 	.word	0xfffffffe
	.align		4
        /*0010*/ 	.word	0x00000000
	.align		4
        /*0014*/ 	.word	0xfffffffd
	.align		4
        /*0018*/ 	.word	0x00000000
	.align		4
        /*001c*/ 	.word	0xfffffffc


//--------------------- .nv.constant4             --------------------------
	.section	.nv.constant4,"a",@progbits
	.align	8
	.align		8
.nv.constant4:
        /*0000*/ 	.dword	_$_str


//--------------------- .text.triton_poi_fused_add_mul_4 --------------------------
	.section	.text.triton_poi_fused_add_mul_4,"ax",@progbits
	.align	128
        .global         triton_poi_fused_add_mul_4
        .type           triton_poi_fused_add_mul_4,@function
        .size           triton_poi_fused_add_mul_4,(.L_x_13 - triton_poi_fused_add_mul_4)
        .other          triton_poi_fused_add_mul_4,@"STO_CUDA_ENTRY STV_DEFAULT"
triton_poi_fused_add_mul_4:
.text.triton_poi_fused_add_mul_4:
[----:B------:R-:W0:Y:S01]  /*0000*/  LDC R1, c[0x0][0x28] ;  /* 0x00000a00ff017b82 */ /* 0x000e220000000800 */
[----:B------:R-:W1:Y:S07]  /*0010*/  S2R R0, SR_TID.X ;  /* 0x0000000000007919 */ /* 0x000e6e0000002100 */
[----:B------:R-:W2:Y:S01]  /*0020*/  LDC.64 R10, c[0x0][0x220] ;  /* 0x00008800ff0a7b82 */ /* 0x000ea20000000a00 */
[----:B------:R-:W-:Y:S01]  /*0030*/  HFMA2.MMA R18, -RZ, RZ, 0, 0 ;  /* 0x00000000ff127435 */ /* 0x000fe200000001ff */
[----:B------:R-:W-:Y:S01]  /*0040*/  ULDC.64 UR4, c[0x0][0x208] ;  /* 0x0000820000047ab9 */ /* 0x000fe20000000a00 */
[----:B------:R-:W3:Y:S05]  /*0050*/  S2R R5, SR_CTAID.X ;  /* 0x0000000000057919 */ /* 0x000eea0000002500 */
[----:B------:R-:W4:Y:S08]  /*0060*/  LDC.64 R14, c[0x0][0x218] ;  /* 0x00008600ff0e7b82 */ /* 0x000f300000000a00 */
[----:B------:R-:W5:Y:S08]  /*0070*/  LDC.64 R16, c[0x0][0x228] ;  /* 0x00008a00ff107b82 */ /* 0x000f700000000a00 */
[----:B------:R-:W2:Y:S01]  /*0080*/  LDC.64 R8, c[0x0][0x230] ;  /* 0x00008c00ff087b82 */ /* 0x000ea20000000a00 */
[----:B-1----:R-:W-:-:S02]  /*0090*/  SHF.L.U32 R0, R0, 0x1, RZ ;  /* 0x0000000100007819 */ /* 0x002fc400000006ff */
[----:B---3--:R-:W-:Y:S02]  /*00a0*/  SHF.R.S32.HI R3, RZ, 0x17, R5 ;  /* 0x00000017ff037819 */ /* 0x008fe40000011405 */
[----:B------:R-:W-:Y:S02]  /*00b0*/  LOP3.LUT R0, R0, 0xfe, RZ, 0xc0, !PT ;  /* 0x000000fe00007812 */ /* 0x000fe400078ec0ff */
[----:B------:R-:W-:Y:S02]  /*00c0*/  SGXT R3, R3, 0x1 ;  /* 0x000000010303781a */ /* 0x000fe40000000200 */
[----:B------:R-:W-:-:S04]  /*00d0*/  LEA R2, R5, R0, 0x8 ;  /* 0x0000000005027211 */ /* 0x000fc800078e40ff */
[CC--:B------:R-:W-:Y:S02]  /*00e0*/  LEA.HI R0, R3.reuse, R2.reuse, RZ, 0x4 ;  /* 0x0000000203007211 */ /* 0x0c0fe400078f20ff */
[----:B------:R-:W-:Y:S02]  /*00f0*/  ISETP.GE.AND P0, PT, R2, 0x100, PT ;  /* 0x000001000200780c */ /* 0x000fe40003f06270 */
[----:B------:R-:W-:Y:S02]  /*0100*/  SHF.R.S32.HI R4, RZ, 0x4, R0 ;  /* 0x00000004ff047819 */ /* 0x000fe40000011400 */
[----:B------:R-:W-:Y:S02]  /*0110*/  LEA.HI R0, R3, R2, RZ, 0x2 ;  /* 0x0000000203007211 */ /* 0x000fe400078f10ff */
[----:B------:R-:W-:Y:S02]  /*0120*/  LEA.HI R5, R4, R4, RZ, 0x2 ;  /* 0x0000000404057211 */ /* 0x000fe400078f10ff */
[----:B------:R-:W-:-:S02]  /*0130*/  SHF.R.S32.HI R13, RZ, 0x2, R0 ;  /* 0x00000002ff0d7819 */ /* 0x000fc40000011400 */
[----:B------:R-:W-:Y:S02]  /*0140*/  LOP3.LUT R5, R5, 0x3ffffffc, RZ, 0xc0, !PT ;  /* 0x3ffffffc05057812 */ /* 0x000fe400078ec0ff */
[----:B------:R-:W-:Y:S02]  /*0150*/  LEA.HI R3, R3, R2, RZ, 0x6 ;  /* 0x0000000203037211 */ /* 0x000fe400078f30ff */
[----:B------:R-:W-:Y:S02]  /*0160*/  IADD3 R6, R4, -R5, RZ ;  /* 0x8000000504067210 */ /* 0x000fe40007ffe0ff */
[----:B------:R-:W-:Y:S02]  /*0170*/  LEA.HI R4, R13, R13, RZ, 0x2 ;  /* 0x0000000d0d047211 */ /* 0x000fe400078f10ff */
[----:B------:R-:W-:Y:S02]  /*0180*/  SHF.R.S32.HI R3, RZ, 0x6, R3 ;  /* 0x00000006ff037819 */ /* 0x000fe40000011403 */
[----:B------:R-:W-:-:S02]  /*0190*/  LOP3.LUT R4, R4, 0xffffffc, RZ, 0xc0, !PT ;  /* 0x0ffffffc04047812 */ /* 0x000fc400078ec0ff */
[----:B------:R-:W-:Y:S02]  /*01a0*/  LEA R3, R6, R3, 0x2 ;  /* 0x0000000306037211 */ /* 0x000fe400078e10ff */
[----:B------:R-:W-:Y:S01]  /*01b0*/  IADD3 R4, R13, -R4, RZ ;  /* 0x800000040d047210 */ /* 0x000fe20007ffe0ff */
[----:B------:R-:W1:Y:S01]  /*01c0*/  LDC.64 R6, c[0x0][0x238] ;  /* 0x00008e00ff067b82 */ /* 0x000e620000000a00 */
[----:B------:R-:W-:Y:S02]  /*01d0*/  LOP3.LUT R19, R0, 0xfffffffc, RZ, 0xc0, !PT ;  /* 0xfffffffc00137812 */ /* 0x000fe400078ec0ff */
[----:B------:R-:W-:-:S03]  /*01e0*/  LEA R3, R4, R3, 0x4 ;  /* 0x0000000304037211 */ /* 0x000fc600078e20ff */
[----:B------:R-:W-:Y:S02]  /*01f0*/  IMAD.IADD R19, R2, 0x1, -R19 ;  /* 0x0000000102137824 */ /* 0x000fe400078e0a13 */
[----:B------:R-:W3:Y:S01]  /*0200*/  LDC.64 R4, c[0x0][0x210] ;  /* 0x00008400ff047b82 */ /* 0x000ee20000000a00 */
[----:B--2---:R-:W-:Y:S01]  /*0210*/  IMAD.WIDE R22, R3, 0x4, R10 ;  /* 0x0000000403167825 */ /* 0x004fe200078e020a */
[----:B------:R-:W-:-:S04]  /*0220*/  MOV R3, RZ ;  /* 0x000000ff00037202 */ /* 0x000fc80000000f00 */
[----:B------:R-:W2:Y:S01]  /*0230*/  @!P0 LDG.E.EL R18, desc[UR4][R22.64] ;  /* 0x0000000416128981 */ /* 0x000ea2000c2e1900 */
[----:B----4-:R-:W-:-:S04]  /*0240*/  IMAD.WIDE R14, R19, 0x4, R14 ;  /* 0x00000004130e7825 */ /* 0x010fc800078e020e */
[----:B0----5:R-:W-:Y:S01]  /*0250*/  IMAD.WIDE R16, R19, 0x4, R16 ;  /* 0x0000000413107825 */ /* 0x021fe200078e0210 */
[----:B------:R-:W-:Y:S01]  /*0260*/  HFMA2.MMA R19, -RZ, RZ, 0, 0 ;  /* 0x00000000ff137435 */ /* 0x000fe200000001ff */
[----:B------:R-:W-:Y:S02]  /*0270*/  MOV R20, RZ ;  /* 0x000000ff00147202 */ /* 0x000fe40000000f00 */
[----:B------:R-:W-:Y:S01]  /*0280*/  CS2R R10, SRZ ;  /* 0x00000000000a7805 */ /* 0x000fe2000001ff00 */
[----:B------:R-:W-:Y:S01]  /*0290*/  IMAD.WIDE R24, R13, 0x4, R8 ;  /* 0x000000040d187825 */ /* 0x000fe200078e0208 */
[----:B------:R-:W-:Y:S02]  /*02a0*/  CS2R R8, SRZ ;  /* 0x0000000000087805 */ /* 0x000fe4000001ff00 */
[----:B------:R-:W-:Y:S01]  /*02b0*/  CS2R R12, SRZ ;  /* 0x00000000000c7805 */ /* 0x000fe2000001ff00 */
[----:B------:R0:W5:Y:S04]  /*02c0*/  @!P0 LDG.E.EL R3, desc[UR4][R22.64] ;  /* 0x0000000416038981 */ /* 0x000168000c2e1900 */
[----:B------:R0:W5:Y:S01]  /*02d0*/  @!P0 LDG.E.EL R19, desc[UR4][R24.64] ;  /* 0x0000000418138981 */ /* 0x000162000c2e1900 */
[----:B---3--:R-:W-:-:S03]  /*02e0*/  IMAD.WIDE R4, R2, 0x4, R4 ;  /* 0x0000000402047825 */ /* 0x008fc600078e0204 */
[----:B------:R0:W5:Y:S04]  /*02f0*/  @!P0 LDG.E.EL R20, desc[UR4][R24.64] ;  /* 0x0000000418148981 */ /* 0x000168000c2e1900 */
[----:B-1----:R0:W5:Y:S04]  /*0300*/  LDG.E R6, desc[UR4][R6.64] ;  /* 0x0000000406067981 */ /* 0x002168000c1e1900 */
[----:B------:R0:W5:Y:S04]  /*0310*/  @!P0 LDG.E.EL.64 R8, desc[UR4][R14.64] ;  /* 0x000000040e088981 */ /* 0x000168000c2e1b00 */
[----:B------:R0:W5:Y:S04]  /*0320*/  @!P0 LDG.E.EL.64 R10, desc[UR4][R16.64] ;  /* 0x00000004100a8981 */ /* 0x000168000c2e1b00 */
[----:B------:R0:W5:Y:S01]  /*0330*/  @!P0 LDG.E.64 R12, desc[UR4][R4.64] ;  /* 0x00000004040c8981 */ /* 0x000162000c1e1b00 */
[----:B------:R-:W-:Y:S01]  /*0340*/  BSSY B0, `(.L_x_0) ;  /* 0x0000015000007945 */ /* 0x000fe20003800000 */
[----:B--2---:R-:W-:-:S05]  /*0350*/  FADD.FTZ R21, |R18|, -RZ ;  /* 0x800000ff12157221 */ /* 0x004fca0000010200 */
[----:B------:R-:W-:-:S13]  /*0360*/  FSETP.GE.AND P1, PT, R21, 0.60000002384185791016, PT ;  /* 0x3f19999a1500780b */ /* 0x000fda0003f26000 */
[----:B0-----:R-:W-:Y:S05]  /*0370*/  @!P1 BRA `(.L_x_1) ;  /* 0x0000000000289947 */ /* 0x001fea0003800000 */
[C---:B------:R-:W-:Y:S01]  /*0380*/  FMUL R0, R21.reuse, 2.8853900432586669922 ;  /* 0x4038aa3b15007820 */ /* 0x040fe20000400000 */
[----:B------:R-:W-:Y:S02]  /*0390*/  MOV R5, 0x3f800000 ;  /* 0x3f80000000057802 */ /* 0x000fe40000000f00 */
[----:B------:R-:W-:-:S03]  /*03a0*/  FSETP.GE.AND P1, PT, R21, 9.010913848876953125, PT ;  /* 0x41102cb41500780b */ /* 0x000fc60003f26000 */
[----:B------:R-:W0:Y:S02]  /*03b0*/  MUFU.EX2 R0, R0 ;  /* 0x0000000000007308 */ /* 0x000e240000000800 */
[----:B0-----:R-:W-:-:S06]  /*03c0*/  FADD R4, R0, 1 ;  /* 0x3f80000000047421 */ /* 0x001fcc0000000000 */
[----:B------:R-:W0:Y:S02]  /*03d0*/  MUFU.RCP R4, R4 ;  /* 0x0000000400047308 */ /* 0x000e240000001000 */
[----:B0-----:R-:W-:-:S05]  /*03e0*/  FFMA.FTZ R5, R4, -2, R5 ;  /* 0xc000000004057823 */ /* 0x001fca0000010005 */
[----:B------:R-:W-:-:S04]  /*03f0*/  FSEL R5, R5, 1, !P1 ;  /* 0x3f80000005057808 */ /* 0x000fc80004800000 */
[----:B------:R-:W-:Y:S01]  /*0400*/  LOP3.LUT R5, R5, 0x80000000, R18, 0xf8, !PT ;  /* 0x8000000005057812 */ /* 0x000fe200078ef812 */
[----:B------:R-:W-:Y:S06]  /*0410*/  BRA `(.L_x_2) ;  /* 0x00000000001c7947 */ /* 0x000fec0003800000 */
.L_x_1:
[----:B------:R-:W-:Y:S01]  /*0420*/  MOV R0, 0x3c80f082 ;  /* 0x3c80f08200007802 */ /* 0x000fe20000000f00 */
[----:B------:R-:W-:-:S04]  /*0430*/  FMUL R5, R18, R18 ;  /* 0x0000001212057220 */ /* 0x000fc80000400000 */
[----:B------:R-:W-:-:S04]  /*0440*/  FFMA.FTZ R0, R5, R0, -0.052303962409496307373 ;  /* 0xbd563cae05007423 */ /* 0x000fc80000010000 */
[----:B------:R-:W-:-:S04]  /*0450*/  FFMA.FTZ R0, R5, R0, 0.1331529766321182251 ;  /* 0x3e08594105007423 */ /* 0x000fc80000010000 */
[----:B------:R-:W-:-:S04]  /*0460*/  FFMA.FTZ R0, R5, R0, -0.33332768082618713379 ;  /* 0xbeaaa9ed05007423 */ /* 0x000fc80000010000 */
[----:B------:R-:W-:-:S04]  /*0470*/  FFMA.FTZ R5, R5, R0, RZ ;  /* 0x0000000005057223 */ /* 0x000fc800000100ff */
[----:B------:R-:W-:-:S07]  /*0480*/  FFMA.FTZ R5, R5, R18, R18 ;  /* 0x0000001205057223 */ /* 0x000fce0000010012 */
.L_x_2:
[----:B------:R-:W-:Y:S05]  /*0490*/  BSYNC B0 ;  /* 0x0000000000007941 */ /* 0x000fea0003800000 */
.L_x_0:
[----:B-----5:R-:W-:Y:S01]  /*04a0*/  FADD.FTZ R14, |R3|, -RZ ;  /* 0x800000ff030e7221 */ /* 0x020fe20000010200 */
[----:B------:R-:W-:Y:S04]  /*04b0*/  BSSY B0, `(.L_x_3) ;  /* 0x0000014000007945 */ /* 0x000fe80003800000 */
[----:B------:R-:W-:-:S13]  /*04c0*/  FSETP.GE.AND P1, PT, R14, 0.60000002384185791016, PT ;  /* 0x3f19999a0e00780b */ /* 0x000fda0003f26000 */
[----:B------:R-:W-:Y:S05]  /*04d0*/  @!P1 BRA `(.L_x_4) ;  /* 0x0000000000289947 */ /* 0x000fea0003800000 */
[C---:B------:R-:W-:Y:S01]  /*04e0*/  FMUL R0, R14.reuse, 2.8853900432586669922 ;  /* 0x4038aa3b0e007820 */ /* 0x040fe20000400000 */
[----:B------:R-:W-:Y:S01]  /*04f0*/  IMAD.MOV.U32 R4, RZ, RZ, 0x3f800000 ;  /* 0x3f800000ff047424 */ /* 0x000fe200078e00ff */
[----:B------:R-:W-:-:S04]  /*0500*/  FSETP.GE.AND P1, PT, R14, 9.010913848876953125, PT ;  /* 0x41102cb40e00780b */ /* 0x000fc80003f26000 */
[----:B------:R-:W0:Y:S02]  /*0510*/  MUFU.EX2 R0, R0 ;  /* 0x0000000000007308 */ /* 0x000e240000000800 */
[----:B0-----:R-:W-:-:S06]  /*0520*/  FADD R7, R0, 1 ;  /* 0x3f80000000077421 */ /* 0x001fcc0000000000 */
[----:B------:R-:W0:Y:S02]  /*0530*/  MUFU.RCP R7, R7 ;  /* 0x0000000700077308 */ /* 0x000e240000001000 */
[----:B0-----:R-:W-:-:S05]  /*0540*/  FFMA.FTZ R4, R7, -2, R4 ;  /* 0xc000000007047823 */ /* 0x001fca0000010004 */
[----:B------:R-:W-:-:S04]  /*0550*/  FSEL R4, R4, 1, !P1 ;  /* 0x3f80000004047808 */ /* 0x000fc80004800000 */
[----:B------:R-:W-:Y:S01]  /*0560*/  LOP3.LUT R4, R4, 0x80000000, R3, 0xf8, !PT ;  /* 0x8000000004047812 */ /* 0x000fe200078ef803 */
[----:B------:R-:W-:Y:S06]  /*0570*/  BRA `(.L_x_5) ;  /* 0x00000000001c7947 */ /* 0x000fec0003800000 */
.L_x_4:
[----:B------:R-:W-:Y:S01]  /*0580*/  HFMA2.MMA R0, -RZ, RZ, 1.125, -9232 ;  /* 0x3c80f082ff007435 */ /* 0x000fe200000001ff */
[----:B------:R-:W-:-:S09]  /*0590*/  FMUL R7, R3, R3 ;  /* 0x0000000303077220 */ /* 0x000fd20000400000 */
[----:B------:R-:W-:-:S04]  /*05a0*/  FFMA.FTZ R0, R7, R0, -0.052303962409496307373 ;  /* 0xbd563cae07007423 */ /* 0x000fc80000010000 */
[----:B------:R-:W-:-:S04]  /*05b0*/  FFMA.FTZ R0, R7, R0, 0.1331529766321182251 ;  /* 0x3e08594107007423 */ /* 0x000fc80000010000 */
[----:B------:R-:W-:-:S04]  /*05c0*/  FFMA.FTZ R0, R7, R0, -0.33332768082618713379 ;  /* 0xbeaaa9ed07007423 */ /* 0x000fc80000010000 */
[----:B------:R-:W-:-:S04]  /*05d0*/  FFMA.FTZ R0, R7, R0, RZ ;  /* 0x0000000007007223 */ /* 0x000fc800000100ff */
[----:B------:R-:W-:-:S07]  /*05e0*/  FFMA.FTZ R4, R0, R3, R3 ;  /* 0x0000000300047223 */ /* 0x000fce0000010003 */
.L_x_5:
[----:B------:R-:W-:Y:S05]  /*05f0*/  BSYNC B0 ;  /* 0x0000000000007941 */ /* 0x000fea0003800000 */
.L_x_3:
[C---:B------:R-:W-:Y:S01]  /*0600*/  FADD R7, R6.reuse, R19 ;  /* 0x0000001306077221 */ /* 0x040fe20000000000 */
[----:B------:R-:W-:Y:S01]  /*0610*/  BSSY B0, `(.L_x_6) ;  /* 0x0000016000007945 */ /* 0x000fe20003800000 */
[----:B------:R-:W-:Y:S02]  /*0620*/  FADD R20, R6, R20 ;  /* 0x0000001406147221 */ /* 0x000fe40000000000 */
[----:B------:R-:W-:-:S05]  /*0630*/  FADD.FTZ R14, |R7|, -RZ ;  /* 0x800000ff070e7221 */ /* 0x000fca0000010200 */
[----:B------:R-:W-:-:S13]  /*0640*/  FSETP.GE.AND P1, PT, R14, 0.60000002384185791016, PT ;  /* 0x3f19999a0e00780b */ /* 0x000fda0003f26000 */
[----:B------:R-:W-:Y:S05]  /*0650*/  @!P1 BRA `(.L_x_7) ;  /* 0x0000000000289947 */ /* 0x000fea0003800000 */
        /* <DEDUP_REMOVED lines=10> */
.L_x_7:
[----:B------:R-:W-:Y:S01]  /*0700*/  HFMA2.MMA R0, -RZ, RZ, 1.125, -9232 ;  /* 0x3c80f082ff007435 */ /* 0x000fe200000001ff */
[----:B------:R-:W-:-:S09]  /*0710*/  FMUL R3, R7, R7 ;  /* 0x0000000707037220 */ /* 0x000fd20000400000 */
[----:B------:R-:W-:-:S04]  /*0720*/  FFMA.FTZ R0, R3, R0, -0.052303962409496307373 ;  /* 0xbd563cae03007423 */ /* 0x000fc80000010000 */
[----:B------:R-:W-:-:S04]  /*0730*/  FFMA.FTZ R0, R3, R0, 0.1331529766321182251 ;  /* 0x3e08594103007423 */ /* 0x000fc80000010000 */
[----:B------:R-:W-:-:S04]  /*0740*/  FFMA.FTZ R0, R3, R0, -0.33332768082618713379 ;  /* 0xbeaaa9ed03007423 */ /* 0x000fc80000010000 */
[----:B------:R-:W-:-:S04]  /*0750*/  FFMA.FTZ R0, R3, R0, RZ ;  /* 0x0000000003007223 */ /* 0x000fc800000100ff */
[----:B------:R-:W-:-:S07]  /*0760*/  FFMA.FTZ R7, R7, R0, R7 ;  /* 0x0000000007077223 */ /* 0x000fce0000010007 */
.L_x_8:
[----:B------:R-:W-:Y:S05]  /*0770*/  BSYNC B0 ;  /* 0x0000000000007941 */ /* 0x000fea0003800000 */
.L_x_6:
[----:B------:R-:W-:Y:S01]  /*0780*/  FADD.FTZ R16, |R20|, -RZ ;  /* 0x800000ff14107221 */ /* 0x000fe20000010200 */
[----:B------:R-:W-:Y:S01]  /*0790*/  BSSY B0, `(.L_x_9) ;  /* 0x0000015000007945 */ /* 0x000fe20003800000 */
[----:B------:R-:W-:-:S03]  /*07a0*/  SHF.R.S32.HI R3, RZ, 0x1f, R2 ;  /* 0x0000001fff037819 */ /* 0x000fc60000011402 */
        /* <DEDUP_REMOVED lines=12> */
.L_x_10:
[----:B------:R-:W-:Y:S01]  /*0870*/  HFMA2.MMA R0, -RZ, RZ, 1.125, -9232 ;  /* 0x3c80f082ff007435 */ /* 0x000fe200000001ff */
[----:B------:R-:W-:-:S09]  /*0880*/  FMUL R15, R20, R20 ;  /* 0x00000014140f7220 */ /* 0x000fd20000400000 */
[----:B------:R-:W-:-:S04]  /*0890*/  FFMA.FTZ R0, R15, R0, -0.052303962409496307373 ;  /* 0xbd563cae0f007423 */ /* 0x000fc80000010000 */
[----:B------:R-:W-:-:S04]  /*08a0*/  FFMA.FTZ R0, R15, R0, 0.1331529766321182251 ;  /* 0x3e0859410f007423 */ /* 0x000fc80000010000 */
[----:B------:R-:W-:-:S04]  /*08b0*/  FFMA.FTZ R0, R15, R0, -0.33332768082618713379 ;  /* 0xbeaaa9ed0f007423 */ /* 0x000fc80000010000 */
[----:B------:R-:W-:-:S04]  /*08c0*/  FFMA.FTZ R15, R15, R0, RZ ;  /* 0x000000000f0f7223 */ /* 0x000fc800000100ff */
[----:B------:R-:W-:-:S07]  /*08d0*/  FFMA.FTZ R20, R20, R15, R20 ;  /* 0x0000000f14147223 */ /* 0x000fce0000010014 */
.L_x_11:
[----:B------:R-:W-:Y:S05]  /*08e0*/  BSYNC B0 ;  /* 0x0000000000007941 */ /* 0x000fea0003800000 */
.L_x_9:
[----:B------:R-:W-:Y:S01]  /*08f0*/  ULDC.64 UR6, c[0x0][0x240] ;  /* 0x0000900000067ab9 */ /* 0x000fe20000000a00 */
[----:B------:R-:W-:Y:S01]  /*0900*/  FFMA R9, R4, R9, R13 ;  /* 0x0000000904097223 */ /* 0x000fe2000000000d */
[----:B------:R-:W-:Y:S01]  /*0910*/  LEA R4, P1, R2, UR6, 0x2 ;  /* 0x0000000602047c11 */ /* 0x000fe2000f8210ff */
[----:B------:R-:W-:Y:S02]  /*0920*/  FFMA R8, R5, R8, R12 ;  /* 0x0000000805087223 */ /* 0x000fe4000000000c */
[----:B------:R-:W-:Y:S01]  /*0930*/  FFMA R9, R20, R11, R9 ;  /* 0x0000000b14097223 */ /* 0x000fe20000000009 */
[----:B------:R-:W-:Y:S01]  /*0940*/  LEA.HI.X R5, R2, UR7, R3, 0x2, P1 ;  /* 0x0000000702057c11 */ /* 0x000fe200088f1403 */
[----:B------:R-:W-:Y:S01]  /*0950*/  FFMA R8, R7, R10, R8 ;  /* 0x0000000a07087223 */ /* 0x000fe20000000008 */
[----:B------:R-:W-:Y:S07]  /*0960*/  @P0 EXIT ;  /* 0x000000000000094d */ /* 0x000fee0003800000 */
[----:B------:R-:W-:Y:S01]  /*0970*/  STG.E.64 desc[UR4][R4.64], R8 ;  /* 0x0000000804007986 */ /* 0x000fe2000c101b04 */
[----:B------:R-:W-:Y:S05]  /*0980*/  EXIT ;  /* 0x000000000000794d */ /* 0x000fea0003800000 */
.L_x_12:
[----:B------:R-:W-:-:S00]  /*0990*/  BRA `(.L_x_12) ;  /* 0xfffffffc00fc7947 */ /* 0x000fc0000383ffff */
[----:B------:R-:W-:-:S00]  /*09a0*/  NOP ;  /* 0x0000000000007918 */ /* 0x000fc00000000000 */
        /* <DEDUP_REMOVED lines=13> */
.L_x_13:


//--------------------- .nv.global.init           --------------------------
	.section	.nv.global.init,"aw",@progbits
.nv.global.init:
	.type		_$_str,@object
	.size		_$_str,(.L_0 - _$_str)
_$_str:
        /*0000*/ 	.byte	0x5f, 0x5f, 0x43, 0x55, 0x44, 0x41, 0x5f, 0x46, 0x54, 0x5a, 0x00
.L_0:


//--------------------- .nv.constant0.triton_poi_fused_add_mul_4 --------------------------
	.section	.nv.constant0.triton_poi_fused_add_mul_4,"a",@progbits
	.sectionflags	@""
	.align	4
.nv.constant0.triton_poi_fused_add_mul_4:
	.zero		588
